	.headerflags	@"EF_CUDA_TEXMODE_UNIFIED EF_CUDA_64BIT_ADDRESS EF_CUDA_ACCELERATORS EF_CUDA_SM90 EF_CUDA_VIRTUAL_SM(EF_CUDA_SM90)"
	.elftype	@"ET_EXEC"


//--------------------- .nv.info                  --------------------------
	.section	.nv.info,"",@"SHT_CUDA_INFO"
	.align	4


	//----- nvinfo : EIATTR_REGCOUNT
	.align		4
        /*0000*/ 	.byte	0x04, 0x2f
        /*0002*/ 	.short	(.L_1 - .L_0)
	.align		4
.L_0:
        /*0004*/ 	.word	index@(triton_poi_fused_max_pool2d_with_indices_20)
        /*0008*/ 	.word	0x00000010


	//----- nvinfo : EIATTR_MIN_STACK_SIZE
	.align		4
.L_1:
        /*000c*/ 	.byte	0x04, 0x12
        /*000e*/ 	.short	(.L_3 - .L_2)
	.align		4
.L_2:
        /*0010*/ 	.word	index@(triton_poi_fused_max_pool2d_with_indices_20)
        /*0014*/ 	.word	0x00000000


	//----- nvinfo : EIATTR_FRAME_SIZE
	.align		4
.L_3:
        /*0018*/ 	.byte	0x04, 0x11
        /*001a*/ 	.short	(.L_5 - .L_4)
	.align		4
.L_4:
        /*001c*/ 	.word	index@(triton_poi_fused_max_pool2d_with_indices_20)
        /*0020*/ 	.word	0x00000000


	//----- nvinfo : EIATTR_MIN_STACK_SIZE
	.align		4
.L_5:
        /*0024*/ 	.byte	0x04, 0x12
        /*0026*/ 	.short	(.L_7 - .L_6)
	.align		4
.L_6:
        /*0028*/ 	.word	index@(triton_poi_fused_max_pool2d_with_indices_20)
        /*002c*/ 	.word	0x00000000
.L_7:


//--------------------- .nv.info.triton_poi_fused_max_pool2d_with_indices_20 --------------------------
	.section	.nv.info.triton_poi_fused_max_pool2d_with_indices_20,"",@"SHT_CUDA_INFO"
	.sectionflags	@""
	.align	4


	//----- nvinfo : EIATTR_CUDA_API_VERSION
	.align		4
        /*0000*/ 	.byte	0x04, 0x37
        /*0002*/ 	.short	(.L_9 - .L_8)
.L_8:
        /*0004*/ 	.word	0x0000007c


	//----- nvinfo : EIATTR_KPARAM_INFO
	.align		4
.L_9:
        /*0008*/ 	.byte	0x04, 0x17
        /*000a*/ 	.short	(.L_11 - .L_10)
.L_10:
        /*000c*/ 	.word	0x00000000
        /*0010*/ 	.short	0x0002
        /*0012*/ 	.short	0x0010
        /*0014*/ 	.byte	0x00, 0xf0, 0x11, 0x00


	//----- nvinfo : EIATTR_KPARAM_INFO
	.align		4
.L_11:
        /*0018*/ 	.byte	0x04, 0x17
        /*001a*/ 	.short	(.L_13 - .L_12)
.L_12:
        /*001c*/ 	.word	0x00000000
        /*0020*/ 	.short	0x0001
        /*0022*/ 	.short	0x0008
        /*0024*/ 	.byte	0x00, 0xf4, 0x21, 0x00


	//----- nvinfo : EIATTR_KPARAM_INFO
	.align		4
.L_13:
        /*0028*/ 	.byte	0x04, 0x17
        /*002a*/ 	.short	(.L_15 - .L_14)
.L_14:
        /*002c*/ 	.word	0x00000000
        /*0030*/ 	.short	0x0000
        /*0032*/ 	.short	0x0000
        /*0034*/ 	.byte	0x00, 0xf4, 0x21, 0x00


	//----- nvinfo : EIATTR_SPARSE_MMA_MASK
	.align		4
.L_15:
        /*0038*/ 	.byte	0x03, 0x50
        /*003a*/ 	.short	0x0000


	//----- nvinfo : EIATTR_MAXREG_COUNT
	.align		4
        /*003c*/ 	.byte	0x03, 0x1b
        /*003e*/ 	.short	0x00ff


	//----- nvinfo : EIATTR_EXIT_INSTR_OFFSETS
	.align		4
        /*0040*/ 	.byte	0x04, 0x1c
        /*0042*/ 	.short	(.L_17 - .L_16)


	//   ....[0]....
.L_16:
        /*0044*/ 	.word	0x000002e0


	//----- nvinfo : EIATTR_REQNTID
	.align		4
.L_17:
        /*0048*/ 	.byte	0x04, 0x10
        /*004a*/ 	.short	(.L_19 - .L_18)
.L_18:
        /*004c*/ 	.word	0x00000080
        /*0050*/ 	.word	0x00000001
        /*0054*/ 	.word	0x00000001


	//----- nvinfo : EIATTR_CBANK_PARAM_SIZE
	.align		4
.L_19:
        /*0058*/ 	.byte	0x03, 0x19
        /*005a*/ 	.short	0x0014


	//----- nvinfo : EIATTR_PARAM_CBANK
	.align		4
        /*005c*/ 	.byte	0x04, 0x0a
        /*005e*/ 	.short	(.L_21 - .L_20)
	.align		4
.L_20:
        /*0060*/ 	.word	index@(.nv.constant0.triton_poi_fused_max_pool2d_with_indices_20)
        /*0064*/ 	.short	0x0210
        /*0066*/ 	.short	0x0014


	//----- nvinfo : EIATTR_SW_WAR
	.align		4
.L_21:
        /*0068*/ 	.byte	0x04, 0x36
        /*006a*/ 	.short	(.L_23 - .L_22)
.L_22:
        /*006c*/ 	.word	0x00000008
.L_23:


//--------------------- .nv.callgraph             --------------------------
	.section	.nv.callgraph,"",@"SHT_CUDA_CALLGRAPH"
	.align	4
	.sectionentsize	8
	.align		4
        /*0000*/ 	.word	0x00000000
	.align		4
        /*0004*/ 	.word	0xffffffff
	.align		4
        /*0008*/ 	.word	0x00000000
	.align		4
        /*000c*/ 	.word	0xfffffffe
	.align		4
        /*0010*/ 	.word	0x00000000
	.align		4
        /*0014*/ 	.word	0xfffffffd
	.align		4
        /*0018*/ 	.word	0x00000000
	.align		4
        /*001c*/ 	.word	0xfffffffc


//--------------------- .text.triton_poi_fused_max_pool2d_with_indices_20 --------------------------
	.section	.text.triton_poi_fused_max_pool2d_with_indices_20,"ax",@progbits
	.align	128
        .global         triton_poi_fused_max_pool2d_with_indices_20
        .type           triton_poi_fused_max_pool2d_with_indices_20,@function
        .size           triton_poi_fused_max_pool2d_with_indices_20,(.L_x_1 - triton_poi_fused_max_pool2d_with_indices_20)
        .other          triton_poi_fused_max_pool2d_with_indices_20,@"STO_CUDA_ENTRY STV_DEFAULT"
triton_poi_fused_max_pool2d_with_indices_20:
.text.triton_poi_fused_max_pool2d_with_indices_20:
[----:B------:R-:W-:Y:S01]  /*0000*/  LDC R1, c[0x0][0x28] ;  /* 0x00000a00ff017b82 */ /* 0x000fe20000000800 */
[----:B------:R-:W1:Y:S01]  /*0010*/  S2R R0, SR_TID.X ;  /* 0x0000000000007919 */ /* 0x000e620000002100 */
[----:B------:R-:W-:Y:S01]  /*0020*/  ULDC.64 UR4, c[0x0][0x208] ;  /* 0x0000820000047ab9 */ /* 0x000fe20000000a00 */
[----:B------:R-:W-:Y:S01]  /*0030*/  ULDC.64 UR6, c[0x0][0x218] ;  /* 0x0000860000067ab9 */ /* 0x000fe20000000a00 */
[----:B------:R-:W2:Y:S01]  /*0040*/  S2R R3, SR_CTAID.X ;  /* 0x0000000000037919 */ /* 0x000ea20000002500 */
[----:B-1----:R-:W-:Y:S02]  /*0050*/  LOP3.LUT R0, R0, 0x7f, RZ, 0xc0, !PT ;  /* 0x0000007f00007812 */ /* 0x002fe400078ec0ff */
[----:B--2---:R-:W-:-:S03]  /*0060*/  SHF.R.S32.HI R5, RZ, 0x18, R3 ;  /* 0x00000018ff057819 */ /* 0x004fc60000011403 */
[----:B------:R-:W-:Y:S01]  /*0070*/  IMAD R0, R3, 0x80, R0 ;  /* 0x0000008003007824 */ /* 0x000fe200078e0200 */
[----:B------:R-:W-:-:S04]  /*0080*/  SGXT R5, R5, 0x1 ;  /* 0x000000010505781a */ /* 0x000fc80000000200 */
[----:B------:R-:W-:Y:S02]  /*0090*/  SHF.R.S32.HI R3, RZ, 0x1f, R0 ;  /* 0x0000001fff037819 */ /* 0x000fe40000011400 */
[-C--:B------:R-:W-:Y:S02]  /*00a0*/  LEA.HI R6, R5, R0.reuse, RZ, 0x9 ;  /* 0x0000000005067211 */ /* 0x080fe400078f48ff */
[----:B------:R-:W-:Y:S02]  /*00b0*/  LEA.HI R4, R3, R0, RZ, 0x6 ;  /* 0x0000000003047211 */ /* 0x000fe400078f30ff */
[----:B------:R-:W1:Y:S01]  /*00c0*/  LDC.64 R2, c[0x0][0x210] ;  /* 0x00008400ff027b82 */ /* 0x000e620000000a00 */
[----:B------:R-:W-:Y:S01]  /*00d0*/  IMAD.SHL.U32 R7, R6, 0x4, RZ ;  /* 0x0000000406077824 */ /* 0x000fe200078e00ff */
[----:B------:R-:W-:-:S04]  /*00e0*/  SHF.R.S32.HI R5, RZ, 0x6, R4 ;  /* 0x00000006ff057819 */ /* 0x000fc80000011404 */
[----:B------:R-:W-:Y:S02]  /*00f0*/  LEA.HI R6, R5, R5, RZ, 0x3 ;  /* 0x0000000505067211 */ /* 0x000fe400078f18ff */
[----:B------:R-:W-:Y:S02]  /*0100*/  LOP3.LUT R8, R7, 0xfffff800, RZ, 0xc0, !PT ;  /* 0xfffff80007087812 */ /* 0x000fe400078ec0ff */
[----:B------:R-:W-:Y:S02]  /*0110*/  LOP3.LUT R7, R4, 0xffffffc0, RZ, 0xc0, !PT ;  /* 0xffffffc004077812 */ /* 0x000fe400078ec0ff */
[----:B------:R-:W-:Y:S02]  /*0120*/  LOP3.LUT R6, R6, 0x1fffff8, RZ, 0xc0, !PT ;  /* 0x01fffff806067812 */ /* 0x000fe400078ec0ff */
[----:B------:R-:W-:-:S03]  /*0130*/  IADD3 R7, R8, R0, -R7 ;  /* 0x0000000008077210 */ /* 0x000fc60007ffe807 */
[----:B------:R-:W-:-:S04]  /*0140*/  IMAD.IADD R6, R5, 0x1, -R6 ;  /* 0x0000000105067824 */ /* 0x000fc800078e0a06 */
[----:B------:R-:W-:-:S04]  /*0150*/  IMAD R11, R6, 0x80, R7 ;  /* 0x00000080060b7824 */ /* 0x000fc800078e0207 */
[C---:B------:R-:W-:Y:S02]  /*0160*/  VIADD R7, R11.reuse, 0x40 ;  /* 0x000000400b077836 */ /* 0x040fe40000000000 */
[----:B-1----:R-:W-:-:S04]  /*0170*/  IMAD.WIDE R4, R11, 0x4, R2 ;  /* 0x000000040b047825 */ /* 0x002fc800078e0202 */
[--C-:B------:R-:W-:Y:S02]  /*0180*/  IMAD.WIDE R6, R7, 0x4, R2.reuse ;  /* 0x0000000407067825 */ /* 0x100fe400078e0202 */
[----:B------:R-:W2:Y:S02]  /*0190*/  LDG.E R4, desc[UR4][R4.64] ;  /* 0x0000000404047981 */ /* 0x000ea4000c1e1900 */
[----:B------:R-:W-:Y:S02]  /*01a0*/  VIADD R9, R11, 0x400 ;  /* 0x000004000b097836 */ /* 0x000fe40000000000 */
[----:B------:R-:W2:Y:S02]  /*01b0*/  LDG.E R13, desc[UR4][R6.64] ;  /* 0x00000004060d7981 */ /* 0x000ea4000c1e1900 */
[----:B------:R-:W-:-:S05]  /*01c0*/  IMAD.WIDE R8, R9, 0x4, R2 ;  /* 0x0000000409087825 */ /* 0x000fca00078e0202 */
[----:B------:R-:W3:Y:S01]  /*01d0*/  LDG.E R10, desc[UR4][R8.64] ;  /* 0x00000004080a7981 */ /* 0x000ee2000c1e1900 */
[----:B------:R-:W-:-:S04]  /*01e0*/  VIADD R11, R11, 0x440 ;  /* 0x000004400b0b7836 */ /* 0x000fc80000000000 */
[----:B------:R-:W-:-:S06]  /*01f0*/  IMAD.WIDE R2, R11, 0x4, R2 ;  /* 0x000000040b027825 */ /* 0x000fcc00078e0202 */
[----:B------:R-:W4:Y:S01]  /*0200*/  LDG.E R3, desc[UR4][R2.64] ;  /* 0x0000000402037981 */ /* 0x000f22000c1e1900 */
[C---:B--2---:R-:W-:Y:S02]  /*0210*/  FSETP.GT.AND P0, PT, R13.reuse, R4, PT ;  /* 0x000000040d00720b */ /* 0x044fe40003f04000 */
[----:B------:R-:W-:Y:S02]  /*0220*/  FSETP.NAN.AND P2, PT, R13, R13, PT ;  /* 0x0000000d0d00720b */ /* 0x000fe40003f48000 */
[----:B---3--:R-:W-:-:S09]  /*0230*/  FSETP.NAN.AND P1, PT, R10, R10, PT ;  /* 0x0000000a0a00720b */ /* 0x008fd20003f28000 */
[----:B------:R-:W-:-:S04]  /*0240*/  @!P0 FSEL R13, R13, R4, P2 ;  /* 0x000000040d0d8208 */ /* 0x000fc80001000000 */
[----:B------:R-:W-:Y:S02]  /*0250*/  FSETP.GEU.AND P2, PT, R13, R10, PT ;  /* 0x0000000a0d00720b */ /* 0x000fe40003f4e000 */
[----:B------:R-:W-:Y:S02]  /*0260*/  SEL R5, RZ, 0x1, !P0 ;  /* 0x00000001ff057807 */ /* 0x000fe40004000000 */
[----:B------:R-:W-:Y:S02]  /*0270*/  @!P1 FSEL R10, R10, R13, !P2 ;  /* 0x0000000d0a0a9208 */ /* 0x000fe40005000000 */
[----:B------:R-:W-:Y:S02]  /*0280*/  IADD3 R4, P1, R0, UR6, RZ ;  /* 0x0000000600047c10 */ /* 0x000fe4000ff3e0ff */
[----:B------:R-:W-:Y:S02]  /*0290*/  SEL R6, R5, 0x2, P2 ;  /* 0x0000000205067807 */ /* 0x000fe40001000000 */
[----:B----4-:R-:W-:-:S02]  /*02a0*/  FSETP.GEU.AND P0, PT, R10, R3, PT ;  /* 0x000000030a00720b */ /* 0x010fc40003f0e000 */
[----:B------:R-:W-:Y:S02]  /*02b0*/  LEA.HI.X.SX32 R5, R0, UR7, 0x1, P1 ;  /* 0x0000000700057c11 */ /* 0x000fe400088f0eff */
[----:B------:R-:W-:-:S05]  /*02c0*/  SEL R3, R6, 0x3, P0 ;  /* 0x0000000306037807 */ /* 0x000fca0000000000 */
[----:B------:R-:W-:Y:S01]  /*02d0*/  STG.E.U8 desc[UR4][R4.64], R3 ;  /* 0x0000000304007986 */ /* 0x000fe2000c101104 */
[----:B------:R-:W-:Y:S05]  /*02e0*/  EXIT ;  /* 0x000000000000794d */ /* 0x000fea0003800000 */
.L_x_0:
[----:B------:R-:W-:-:S00]  /*02f0*/  BRA `(.L_x_0) ;  /* 0xfffffffc00fc7947 */ /* 0x000fc0000383ffff */
[----:B------:R-:W-:-:S00]  /*0300*/  NOP ;  /* 0x0000000000007918 */ /* 0x000fc00000000000 */
[----:B------:R-:W-:-:S00]  /*0310*/  NOP ;  /* 0x0000000000007918 */ /* 0x000fc00000000000 */
[----:B------:R-:W-:-:S00]  /*0320*/  NOP ;  /* 0x0000000000007918 */ /* 0x000fc00000000000 */
[----:B------:R-:W-:-:S00]  /*0330*/  NOP ;  /* 0x0000000000007918 */ /* 0x000fc00000000000 */
[----:B------:R-:W-:-:S00]  /*0340*/  NOP ;  /* 0x0000000000007918 */ /* 0x000fc00000000000 */
[----:B------:R-:W-:-:S00]  /*0350*/  NOP ;  /* 0x0000000000007918 */ /* 0x000fc00000000000 */
[----:B------:R-:W-:-:S00]  /*0360*/  NOP ;  /* 0x0000000000007918 */ /* 0x000fc00000000000 */
[----:B------:R-:W-:-:S00]  /*0370*/  NOP ;  /* 0x0000000000007918 */ /* 0x000fc00000000000 */
.L_x_1:


//--------------------- .nv.constant0.triton_poi_fused_max_pool2d_with_indices_20 --------------------------
	.section	.nv.constant0.triton_poi_fused_max_pool2d_with_indices_20,"a",@progbits
	.sectionflags	@""
	.align	4
.nv.constant0.triton_poi_fused_max_pool2d_with_indices_20:
	.zero		548
